	.headerflags	@"EF_CUDA_TEXMODE_UNIFIED EF_CUDA_64BIT_ADDRESS EF_CUDA_ACCELERATORS EF_CUDA_SM90 EF_CUDA_VIRTUAL_SM(EF_CUDA_SM90)"
	.elftype	@"ET_EXEC"


//--------------------- .nv.info                  --------------------------
	.section	.nv.info,"",@"SHT_CUDA_INFO"
	.align	4


	//----- nvinfo : EIATTR_REGCOUNT
	.align		4
        /*0000*/ 	.byte	0x04, 0x2f
        /*0002*/ 	.short	(.L_1 - .L_0)
	.align		4
.L_0:
        /*0004*/ 	.word	index@(triton_poi_fused_add_convolution_mul_0)
        /*0008*/ 	.word	0x0000000e


	//----- nvinfo : EIATTR_MIN_STACK_SIZE
	.align		4
.L_1:
        /*000c*/ 	.byte	0x04, 0x12
        /*000e*/ 	.short	(.L_3 - .L_2)
	.align		4
.L_2:
        /*0010*/ 	.word	index@(triton_poi_fused_add_convolution_mul_0)
        /*0014*/ 	.word	0x00000000


	//----- nvinfo : EIATTR_FRAME_SIZE
	.align		4
.L_3:
        /*0018*/ 	.byte	0x04, 0x11
        /*001a*/ 	.short	(.L_5 - .L_4)
	.align		4
.L_4:
        /*001c*/ 	.word	index@(triton_poi_fused_add_convolution_mul_0)
        /*0020*/ 	.word	0x00000000


	//----- nvinfo : EIATTR_MIN_STACK_SIZE
	.align		4
.L_5:
        /*0024*/ 	.byte	0x04, 0x12
        /*0026*/ 	.short	(.L_7 - .L_6)
	.align		4
.L_6:
        /*0028*/ 	.word	index@(triton_poi_fused_add_convolution_mul_0)
        /*002c*/ 	.word	0x00000000
.L_7:


//--------------------- .nv.info.triton_poi_fused_add_convolution_mul_0 --------------------------
	.section	.nv.info.triton_poi_fused_add_convolution_mul_0,"",@"SHT_CUDA_INFO"
	.sectionflags	@""
	.align	4


	//----- nvinfo : EIATTR_CUDA_API_VERSION
	.align		4
        /*0000*/ 	.byte	0x04, 0x37
        /*0002*/ 	.short	(.L_9 - .L_8)
.L_8:
        /*0004*/ 	.word	0x0000007c


	//----- nvinfo : EIATTR_KPARAM_INFO
	.align		4
.L_9:
        /*0008*/ 	.byte	0x04, 0x17
        /*000a*/ 	.short	(.L_11 - .L_10)
.L_10:
        /*000c*/ 	.word	0x00000000
        /*0010*/ 	.short	0x0003
        /*0012*/ 	.short	0x0018
        /*0014*/ 	.byte	0x00, 0xf0, 0x11, 0x00


	//----- nvinfo : EIATTR_KPARAM_INFO
	.align		4
.L_11:
        /*0018*/ 	.byte	0x04, 0x17
        /*001a*/ 	.short	(.L_13 - .L_12)
.L_12:
        /*001c*/ 	.word	0x00000000
        /*0020*/ 	.short	0x0002
        /*0022*/ 	.short	0x0010
        /*0024*/ 	.byte	0x00, 0xf4, 0x21, 0x00


	//----- nvinfo : EIATTR_KPARAM_INFO
	.align		4
.L_13:
        /*0028*/ 	.byte	0x04, 0x17
        /*002a*/ 	.short	(.L_15 - .L_14)
.L_14:
        /*002c*/ 	.word	0x00000000
        /*0030*/ 	.short	0x0001
        /*0032*/ 	.short	0x0008
        /*0034*/ 	.byte	0x00, 0xf4, 0x21, 0x00


	//----- nvinfo : EIATTR_KPARAM_INFO
	.align		4
.L_15:
        /*0038*/ 	.byte	0x04, 0x17
        /*003a*/ 	.short	(.L_17 - .L_16)
.L_16:
        /*003c*/ 	.word	0x00000000
        /*0040*/ 	.short	0x0000
        /*0042*/ 	.short	0x0000
        /*0044*/ 	.byte	0x00, 0xf4, 0x21, 0x00


	//----- nvinfo : EIATTR_SPARSE_MMA_MASK
	.align		4
.L_17:
        /*0048*/ 	.byte	0x03, 0x50
        /*004a*/ 	.short	0x0000


	//----- nvinfo : EIATTR_MAXREG_COUNT
	.align		4
        /*004c*/ 	.byte	0x03, 0x1b
        /*004e*/ 	.short	0x00ff


	//----- nvinfo : EIATTR_EXIT_INSTR_OFFSETS
	.align		4
        /*0050*/ 	.byte	0x04, 0x1c
        /*0052*/ 	.short	(.L_19 - .L_18)


	//   ....[0]....
.L_18:
        /*0054*/ 	.word	0x000001c0


	//   ....[1]....
        /*0058*/ 	.word	0x000001e0


	//----- nvinfo : EIATTR_REQNTID
	.align		4
.L_19:
        /*005c*/ 	.byte	0x04, 0x10
        /*005e*/ 	.short	(.L_21 - .L_20)
.L_20:
        /*0060*/ 	.word	0x00000020
        /*0064*/ 	.word	0x00000001
        /*0068*/ 	.word	0x00000001


	//----- nvinfo : EIATTR_CBANK_PARAM_SIZE
	.align		4
.L_21:
        /*006c*/ 	.byte	0x03, 0x19
        /*006e*/ 	.short	0x001c


	//----- nvinfo : EIATTR_PARAM_CBANK
	.align		4
        /*0070*/ 	.byte	0x04, 0x0a
        /*0072*/ 	.short	(.L_23 - .L_22)
	.align		4
.L_22:
        /*0074*/ 	.word	index@(.nv.constant0.triton_poi_fused_add_convolution_mul_0)
        /*0078*/ 	.short	0x0210
        /*007a*/ 	.short	0x001c


	//----- nvinfo : EIATTR_SW_WAR
	.align		4
.L_23:
        /*007c*/ 	.byte	0x04, 0x36
        /*007e*/ 	.short	(.L_25 - .L_24)
.L_24:
        /*0080*/ 	.word	0x00000008
.L_25:


//--------------------- .nv.callgraph             --------------------------
	.section	.nv.callgraph,"",@"SHT_CUDA_CALLGRAPH"
	.align	4
	.sectionentsize	8
	.align		4
        /*0000*/ 	.word	0x00000000
	.align		4
        /*0004*/ 	.word	0xffffffff
	.align		4
        /*0008*/ 	.word	0x00000000
	.align		4
        /*000c*/ 	.word	0xfffffffe
	.align		4
        /*0010*/ 	.word	0x00000000
	.align		4
        /*0014*/ 	.word	0xfffffffd
	.align		4
        /*0018*/ 	.word	0x00000000
	.align		4
        /*001c*/ 	.word	0xfffffffc


//--------------------- .text.triton_poi_fused_add_convolution_mul_0 --------------------------
	.section	.text.triton_poi_fused_add_convolution_mul_0,"ax",@progbits
	.align	128
        .global         triton_poi_fused_add_convolution_mul_0
        .type           triton_poi_fused_add_convolution_mul_0,@function
        .size           triton_poi_fused_add_convolution_mul_0,(.L_x_1 - triton_poi_fused_add_convolution_mul_0)
        .other          triton_poi_fused_add_convolution_mul_0,@"STO_CUDA_ENTRY STV_DEFAULT"
triton_poi_fused_add_convolution_mul_0:
.text.triton_poi_fused_add_convolution_mul_0:
[----:B------:R-:W0:Y:S02]  /*0000*/  LDC R1, c[0x0][0x28] ;  /* 0x00000a00ff017b82 */ /* 0x000e240000000800 */
[----:B------:R-:W1:Y:S01]  /*0010*/  S2R R10, SR_TID.X ;  /* 0x00000000000a7919 */ /* 0x000e620000002100 */
[----:B------:R-:W2:Y:S01]  /*0020*/  LDC.64 R4, c[0x0][0x218] ;  /* 0x00008600ff047b82 */ /* 0x000ea20000000a00 */
[----:B------:R-:W-:Y:S01]  /*0030*/  ULDC.64 UR4, c[0x0][0x208] ;  /* 0x0000820000047ab9 */ /* 0x000fe20000000a00 */
[----:B------:R-:W3:Y:S06]  /*0040*/  S2R R9, SR_CTAID.X ;  /* 0x0000000000097919 */ /* 0x000eec0000002500 */
[----:B------:R-:W4:Y:S01]  /*0050*/  LDC.64 R2, c[0x0][0x210] ;  /* 0x00008400ff027b82 */ /* 0x000f220000000a00 */
[----:B-1----:R-:W-:-:S02]  /*0060*/  LOP3.LUT R0, R10, 0xf, RZ, 0xc0, !PT ;  /* 0x0000000f0a007812 */ /* 0x002fc400078ec0ff */
[----:B---3--:R-:W-:-:S03]  /*0070*/  SHF.R.S32.HI R6, RZ, 0x1b, R9 ;  /* 0x0000001bff067819 */ /* 0x008fc60000011409 */
[----:B------:R-:W-:Y:S01]  /*0080*/  IMAD R9, R9, 0x10, R0 ;  /* 0x0000001009097824 */ /* 0x000fe200078e0200 */
[----:B------:R-:W-:-:S03]  /*0090*/  SGXT R0, R6, 0x1 ;  /* 0x000000010600781a */ /* 0x000fc60000000200 */
[C---:B----4-:R-:W-:Y:S01]  /*00a0*/  IMAD.WIDE R2, R9.reuse, 0x4, R2 ;  /* 0x0000000409027825 */ /* 0x050fe200078e0202 */
[----:B------:R-:W1:Y:S01]  /*00b0*/  LDC.64 R6, c[0x0][0x220] ;  /* 0x00008800ff067b82 */ /* 0x000e620000000a00 */
[----:B------:R-:W-:Y:S02]  /*00c0*/  ISETP.GE.AND P0, PT, R9, 0x10, PT ;  /* 0x000000100900780c */ /* 0x000fe40003f06270 */
[----:B------:R-:W-:-:S04]  /*00d0*/  LEA.HI R0, R0, R9, RZ, 0x2 ;  /* 0x0000000900007211 */ /* 0x000fc800078f10ff */
[----:B------:R-:W-:-:S05]  /*00e0*/  LOP3.LUT R0, R0, 0xfffffffc, RZ, 0xc0, !PT ;  /* 0xfffffffc00007812 */ /* 0x000fca00078ec0ff */
[----:B------:R-:W-:Y:S02]  /*00f0*/  IMAD.IADD R11, R9, 0x1, -R0 ;  /* 0x00000001090b7824 */ /* 0x000fe400078e0a00 */
[----:B------:R-:W-:Y:S02]  /*0100*/  IMAD.MOV.U32 R0, RZ, RZ, RZ ;  /* 0x000000ffff007224 */ /* 0x000fe400078e00ff */
[----:B--2---:R-:W-:Y:S01]  /*0110*/  IMAD.WIDE R4, R11, 0x4, R4 ;  /* 0x000000040b047825 */ /* 0x004fe200078e0204 */
[----:B------:R-:W-:Y:S01]  /*0120*/  HFMA2.MMA R11, -RZ, RZ, 0, 0 ;  /* 0x00000000ff0b7435 */ /* 0x000fe200000001ff */
[----:B------:R-:W-:Y:S02]  /*0130*/  MOV R8, RZ ;  /* 0x000000ff00087202 */ /* 0x000fe40000000f00 */
[----:B------:R-:W2:Y:S01]  /*0140*/  @!P0 LDG.E R0, desc[UR4][R2.64] ;  /* 0x0000000402008981 */ /* 0x000ea2000c1e1900 */
[----:B-1----:R-:W-:-:S06]  /*0150*/  IMAD.WIDE R6, R9, 0x4, R6 ;  /* 0x0000000409067825 */ /* 0x002fcc00078e0206 */
[----:B------:R-:W2:Y:S04]  /*0160*/  @!P0 LDG.E.EL R11, desc[UR4][R4.64] ;  /* 0x00000004040b8981 */ /* 0x000ea8000c2e1900 */
[----:B------:R-:W3:Y:S01]  /*0170*/  @!P0 LDG.E R8, desc[UR4][R6.64] ;  /* 0x0000000406088981 */ /* 0x000ee2000c1e1900 */
[----:B------:R-:W-:-:S04]  /*0180*/  LOP3.LUT P0, RZ, R10, 0x10, RZ, 0xc0, !PT ;  /* 0x000000100aff7812 */ /* 0x000fc8000780c0ff */
[----:B------:R-:W-:Y:S01]  /*0190*/  ISETP.LT.AND P0, PT, R9, 0x10, !P0 ;  /* 0x000000100900780c */ /* 0x000fe20004701270 */
[----:B--2---:R-:W-:-:S04]  /*01a0*/  FADD R11, R11, R0 ;  /* 0x000000000b0b7221 */ /* 0x004fc80000000000 */
[----:B---3--:R-:W-:-:S08]  /*01b0*/  FADD R11, R11, R8 ;  /* 0x000000080b0b7221 */ /* 0x008fd00000000000 */
[----:B------:R-:W-:Y:S05]  /*01c0*/  @!P0 EXIT ;  /* 0x000000000000894d */ /* 0x000fea0003800000 */
[----:B------:R-:W-:Y:S01]  /*01d0*/  STG.E desc[UR4][R2.64], R11 ;  /* 0x0000000b02007986 */ /* 0x000fe2000c101904 */
[----:B------:R-:W-:Y:S05]  /*01e0*/  EXIT ;  /* 0x000000000000794d */ /* 0x000fea0003800000 */
.L_x_0:
[----:B------:R-:W-:-:S00]  /*01f0*/  BRA `(.L_x_0) ;  /* 0xfffffffc00fc7947 */ /* 0x000fc0000383ffff */
[----:B------:R-:W-:-:S00]  /*0200*/  NOP ;  /* 0x0000000000007918 */ /* 0x000fc00000000000 */
[----:B------:R-:W-:-:S00]  /*0210*/  NOP ;  /* 0x0000000000007918 */ /* 0x000fc00000000000 */
[----:B------:R-:W-:-:S00]  /*0220*/  NOP ;  /* 0x0000000000007918 */ /* 0x000fc00000000000 */
[----:B------:R-:W-:-:S00]  /*0230*/  NOP ;  /* 0x0000000000007918 */ /* 0x000fc00000000000 */
[----:B------:R-:W-:-:S00]  /*0240*/  NOP ;  /* 0x0000000000007918 */ /* 0x000fc00000000000 */
[----:B------:R-:W-:-:S00]  /*0250*/  NOP ;  /* 0x0000000000007918 */ /* 0x000fc00000000000 */
[----:B------:R-:W-:-:S00]  /*0260*/  NOP ;  /* 0x0000000000007918 */ /* 0x000fc00000000000 */
[----:B------:R-:W-:-:S00]  /*0270*/  NOP ;  /* 0x0000000000007918 */ /* 0x000fc00000000000 */
.L_x_1:


//--------------------- .nv.constant0.triton_poi_fused_add_convolution_mul_0 --------------------------
	.section	.nv.constant0.triton_poi_fused_add_convolution_mul_0,"a",@progbits
	.sectionflags	@""
	.align	4
.nv.constant0.triton_poi_fused_add_convolution_mul_0:
	.zero		556
